	.headerflags	@"EF_CUDA_TEXMODE_UNIFIED EF_CUDA_64BIT_ADDRESS EF_CUDA_ACCELERATORS EF_CUDA_SM90 EF_CUDA_VIRTUAL_SM(EF_CUDA_SM90)"
	.elftype	@"ET_EXEC"


//--------------------- .nv.info                  --------------------------
	.section	.nv.info,"",@"SHT_CUDA_INFO"
	.align	4


	//----- nvinfo : EIATTR_REGCOUNT
	.align		4
        /*0000*/ 	.byte	0x04, 0x2f
        /*0002*/ 	.short	(.L_3 - .L_2)
	.align		4
.L_2:
        /*0004*/ 	.word	index@(triton_poi_fused__native_batch_norm_legit_no_training_celu_max_pool2d_with_indices_0)
        /*0008*/ 	.word	0x00000017


	//----- nvinfo : EIATTR_MIN_STACK_SIZE
	.align		4
.L_3:
        /*000c*/ 	.byte	0x04, 0x12
        /*000e*/ 	.short	(.L_5 - .L_4)
	.align		4
.L_4:
        /*0010*/ 	.word	index@(triton_poi_fused__native_batch_norm_legit_no_training_celu_max_pool2d_with_indices_0)
        /*0014*/ 	.word	0x00000000


	//----- nvinfo : EIATTR_FRAME_SIZE
	.align		4
.L_5:
        /*0018*/ 	.byte	0x04, 0x11
        /*001a*/ 	.short	(.L_7 - .L_6)
	.align		4
.L_6:
        /*001c*/ 	.word	index@(triton_poi_fused__native_batch_norm_legit_no_training_celu_max_pool2d_with_indices_0)
        /*0020*/ 	.word	0x00000000


	//----- nvinfo : EIATTR_MIN_STACK_SIZE
	.align		4
.L_7:
        /*0024*/ 	.byte	0x04, 0x12
        /*0026*/ 	.short	(.L_9 - .L_8)
	.align		4
.L_8:
        /*0028*/ 	.word	index@(triton_poi_fused__native_batch_norm_legit_no_training_celu_max_pool2d_with_indices_0)
        /*002c*/ 	.word	0x00000000
.L_9:


//--------------------- .nv.info.triton_poi_fused__native_batch_norm_legit_no_training_celu_max_pool2d_with_indices_0 --------------------------
	.section	.nv.info.triton_poi_fused__native_batch_norm_legit_no_training_celu_max_pool2d_with_indices_0,"",@"SHT_CUDA_INFO"
	.sectionflags	@""
	.align	4


	//----- nvinfo : EIATTR_CUDA_API_VERSION
	.align		4
        /*0000*/ 	.byte	0x04, 0x37
        /*0002*/ 	.short	(.L_11 - .L_10)
.L_10:
        /*0004*/ 	.word	0x0000007c


	//----- nvinfo : EIATTR_KPARAM_INFO
	.align		4
.L_11:
        /*0008*/ 	.byte	0x04, 0x17
        /*000a*/ 	.short	(.L_13 - .L_12)
.L_12:
        /*000c*/ 	.word	0x00000000
        /*0010*/ 	.short	0x0008
        /*0012*/ 	.short	0x0040
        /*0014*/ 	.byte	0x00, 0xf0, 0x11, 0x00


	//----- nvinfo : EIATTR_KPARAM_INFO
	.align		4
.L_13:
        /*0018*/ 	.byte	0x04, 0x17
        /*001a*/ 	.short	(.L_15 - .L_14)
.L_14:
        /*001c*/ 	.word	0x00000000
        /*0020*/ 	.short	0x0007
        /*0022*/ 	.short	0x0038
        /*0024*/ 	.byte	0x00, 0xf4, 0x21, 0x00


	//----- nvinfo : EIATTR_KPARAM_INFO
	.align		4
.L_15:
        /*0028*/ 	.byte	0x04, 0x17
        /*002a*/ 	.short	(.L_17 - .L_16)
.L_16:
        /*002c*/ 	.word	0x00000000
        /*0030*/ 	.short	0x0006
        /*0032*/ 	.short	0x0030
        /*0034*/ 	.byte	0x00, 0xf4, 0x21, 0x00


	//----- nvinfo : EIATTR_KPARAM_INFO
	.align		4
.L_17:
        /*0038*/ 	.byte	0x04, 0x17
        /*003a*/ 	.short	(.L_19 - .L_18)
.L_18:
        /*003c*/ 	.word	0x00000000
        /*0040*/ 	.short	0x0005
        /*0042*/ 	.short	0x0028
        /*0044*/ 	.byte	0x00, 0xf4, 0x21, 0x00


	//----- nvinfo : EIATTR_KPARAM_INFO
	.align		4
.L_19:
        /*0048*/ 	.byte	0x04, 0x17
        /*004a*/ 	.short	(.L_21 - .L_20)
.L_20:
        /*004c*/ 	.word	0x00000000
        /*0050*/ 	.short	0x0004
        /*0052*/ 	.short	0x0020
        /*0054*/ 	.byte	0x00, 0xf4, 0x21, 0x00


	//----- nvinfo : EIATTR_KPARAM_INFO
	.align		4
.L_21:
        /*0058*/ 	.byte	0x04, 0x17
        /*005a*/ 	.short	(.L_23 - .L_22)
.L_22:
        /*005c*/ 	.word	0x00000000
        /*0060*/ 	.short	0x0003
        /*0062*/ 	.short	0x0018
        /*0064*/ 	.byte	0x00, 0xf4, 0x21, 0x00


	//----- nvinfo : EIATTR_KPARAM_INFO
	.align		4
.L_23:
        /*0068*/ 	.byte	0x04, 0x17
        /*006a*/ 	.short	(.L_25 - .L_24)
.L_24:
        /*006c*/ 	.word	0x00000000
        /*0070*/ 	.short	0x0002
        /*0072*/ 	.short	0x0010
        /*0074*/ 	.byte	0x00, 0xf4, 0x21, 0x00


	//----- nvinfo : EIATTR_KPARAM_INFO
	.align		4
.L_25:
        /*0078*/ 	.byte	0x04, 0x17
        /*007a*/ 	.short	(.L_27 - .L_26)
.L_26:
        /*007c*/ 	.word	0x00000000
        /*0080*/ 	.short	0x0001
        /*0082*/ 	.short	0x0008
        /*0084*/ 	.byte	0x00, 0xf4, 0x21, 0x00


	//----- nvinfo : EIATTR_KPARAM_INFO
	.align		4
.L_27:
        /*0088*/ 	.byte	0x04, 0x17
        /*008a*/ 	.short	(.L_29 - .L_28)
.L_28:
        /*008c*/ 	.word	0x00000000
        /*0090*/ 	.short	0x0000
        /*0092*/ 	.short	0x0000
        /*0094*/ 	.byte	0x00, 0xf4, 0x21, 0x00


	//----- nvinfo : EIATTR_SPARSE_MMA_MASK
	.align		4
.L_29:
        /*0098*/ 	.byte	0x03, 0x50
        /*009a*/ 	.short	0x0000


	//----- nvinfo : EIATTR_MAXREG_COUNT
	.align		4
        /*009c*/ 	.byte	0x03, 0x1b
        /*009e*/ 	.short	0x00ff


	//----- nvinfo : EIATTR_EXIT_INSTR_OFFSETS
	.align		4
        /*00a0*/ 	.byte	0x04, 0x1c
        /*00a2*/ 	.short	(.L_31 - .L_30)


	//   ....[0]....
.L_30:
        /*00a4*/ 	.word	0x00000bc0


	//   ....[1]....
        /*00a8*/ 	.word	0x00000be0


	//----- nvinfo : EIATTR_REQNTID
	.align		4
.L_31:
        /*00ac*/ 	.byte	0x04, 0x10
        /*00ae*/ 	.short	(.L_33 - .L_32)
.L_32:
        /*00b0*/ 	.word	0x00000020
        /*00b4*/ 	.word	0x00000001
        /*00b8*/ 	.word	0x00000001


	//----- nvinfo : EIATTR_CBANK_PARAM_SIZE
	.align		4
.L_33:
        /*00bc*/ 	.byte	0x03, 0x19
        /*00be*/ 	.short	0x0044


	//----- nvinfo : EIATTR_PARAM_CBANK
	.align		4
        /*00c0*/ 	.byte	0x04, 0x0a
        /*00c2*/ 	.short	(.L_35 - .L_34)
	.align		4
.L_34:
        /*00c4*/ 	.word	index@(.nv.constant0.triton_poi_fused__native_batch_norm_legit_no_training_celu_max_pool2d_with_indices_0)
        /*00c8*/ 	.short	0x0210
        /*00ca*/ 	.short	0x0044


	//----- nvinfo : EIATTR_SW_WAR
	.align		4
.L_35:
        /*00cc*/ 	.byte	0x04, 0x36
        /*00ce*/ 	.short	(.L_37 - .L_36)
.L_36:
        /*00d0*/ 	.word	0x00000008
.L_37:


//--------------------- .nv.callgraph             --------------------------
	.section	.nv.callgraph,"",@"SHT_CUDA_CALLGRAPH"
	.align	4
	.sectionentsize	8
	.align		4
        /*0000*/ 	.word	0x00000000
	.align		4
        /*0004*/ 	.word	0xffffffff
	.align		4
        /*0008*/ 	.word	0x00000000
	.align		4
        /*000c*/ 	.word	0xfffffffe
	.align		4
        /*0010*/ 	.word	0x00000000
	.align		4
        /*0014*/ 	.word	0xfffffffd
	.align		4
        /*0018*/ 	.word	0x00000000
	.align		4
        /*001c*/ 	.word	0xfffffffc


//--------------------- .nv.constant4             --------------------------
	.section	.nv.constant4,"a",@progbits
	.align	8
	.align		8
.nv.constant4:
        /*0000*/ 	.dword	_$_str
	.align		8
        /*0008*/ 	.dword	_$_str_$_2


//--------------------- .text.triton_poi_fused__native_batch_norm_legit_no_training_celu_max_pool2d_with_indices_0 --------------------------
	.section	.text.triton_poi_fused__native_batch_norm_legit_no_training_celu_max_pool2d_with_indices_0,"ax",@progbits
	.align	128
        .global         triton_poi_fused__native_batch_norm_legit_no_training_celu_max_pool2d_with_indices_0
        .type           triton_poi_fused__native_batch_norm_legit_no_training_celu_max_pool2d_with_indices_0,@function
        .size           triton_poi_fused__native_batch_norm_legit_no_training_celu_max_pool2d_with_indices_0,(.L_x_1 - triton_poi_fused__native_batch_norm_legit_no_training_celu_max_pool2d_with_indices_0)
        .other          triton_poi_fused__native_batch_norm_legit_no_training_celu_max_pool2d_with_indices_0,@"STO_CUDA_ENTRY STV_DEFAULT"
triton_poi_fused__native_batch_norm_legit_no_training_celu_max_pool2d_with_indices_0:
.text.triton_poi_fused__native_batch_norm_legit_no_training_celu_max_pool2d_with_indices_0:
[----:B------:R-:W0:Y:S02]  /*0000*/  LDC R1, c[0x0][0x28] ;  /* 0x00000a00ff017b82 */ /* 0x000e240000000800 */
[----:B------:R-:W1:Y:S01]  /*0010*/  S2R R8, SR_CTAID.X ;  /* 0x0000000000087919 */ /* 0x000e620000002500 */
[----:B------:R-:W2:Y:S01]  /*0020*/  LDC.64 R2, c[0x0][0x218] ;  /* 0x00008600ff027b82 */ /* 0x000ea20000000a00 */
[----:B------:R-:W-:Y:S01]  /*0030*/  CS2R R16, SRZ ;  /* 0x0000000000107805 */ /* 0x000fe2000001ff00 */
[----:B------:R-:W-:Y:S01]  /*0040*/  ULDC.64 UR4, c[0x0][0x208] ;  /* 0x0000820000047ab9 */ /* 0x000fe20000000a00 */
[----:B------:R-:W3:Y:S05]  /*0050*/  S2R R7, SR_TID.X ;  /* 0x0000000000077919 */ /* 0x000eea0000002100 */
[----:B------:R-:W4:Y:S01]  /*0060*/  LDC.64 R10, c[0x0][0x228] ;  /* 0x00008a00ff0a7b82 */ /* 0x000f220000000a00 */
[----:B------:R-:W-:Y:S01]  /*0070*/  CS2R R18, SRZ ;  /* 0x0000000000127805 */ /* 0x000fe2000001ff00 */
[----:B------:R-:W-:Y:S01]  /*0080*/  IMAD.MOV.U32 R14, RZ, RZ, RZ ;  /* 0x000000ffff0e7224 */ /* 0x000fe200078e00ff */
[----:B------:R-:W-:Y:S01]  /*0090*/  ULDC.64 UR6, c[0x0][0x248] ;  /* 0x0000920000067ab9 */ /* 0x000fe20000000a00 */
[----:B-1----:R-:W-:Y:S01]  /*00a0*/  SHF.R.U32.HI R5, RZ, 0x19, R8 ;  /* 0x00000019ff057819 */ /* 0x002fe20000011608 */
[----:B------:R-:W-:-:S03]  /*00b0*/  IMAD.SHL.U32 R0, R8, 0x40, RZ ;  /* 0x0000004008007824 */ /* 0x000fc600078e00ff */
[----:B------:R-:W-:Y:S01]  /*00c0*/  SGXT.U32 R5, R5, 0x1 ;  /* 0x000000010505781a */ /* 0x000fe20000000000 */
[----:B------:R-:W-:-:S04]  /*00d0*/  VIADD R4, R0, 0x1 ;  /* 0x0000000100047836 */ /* 0x000fc80000000000 */
[----:B------:R-:W-:Y:S02]  /*00e0*/  IMAD.IADD R6, R4, 0x1, R5 ;  /* 0x0000000104067824 */ /* 0x000fe400078e0205 */
[----:B---3--:R-:W-:-:S03]  /*00f0*/  IMAD.SHL.U32 R5, R7, 0x2, RZ ;  /* 0x0000000207057824 */ /* 0x008fc600078e00ff */
[----:B------:R-:W-:Y:S02]  /*0100*/  LOP3.LUT R7, R6, 0x7fffffc2, RZ, 0xc0, !PT ;  /* 0x7fffffc206077812 */ /* 0x000fe400078ec0ff */
[----:B------:R-:W-:Y:S02]  /*0110*/  LOP3.LUT R0, R0, 0x3e, R5, 0xf8, !PT ;  /* 0x0000003e00007812 */ /* 0x000fe400078ef805 */
[----:B------:R-:W-:Y:S01]  /*0120*/  SHF.R.S32.HI R5, RZ, 0x19, R8 ;  /* 0x00000019ff057819 */ /* 0x000fe20000011408 */
[----:B------:R-:W-:Y:S01]  /*0130*/  IMAD.IADD R7, R4, 0x1, -R7 ;  /* 0x0000000104077824 */ /* 0x000fe200078e0a07 */
[C---:B------:R-:W-:Y:S01]  /*0140*/  ISETP.GE.AND P0, PT, R0.reuse, 0x40, PT ;  /* 0x000000400000780c */ /* 0x040fe20003f06270 */
[----:B------:R-:W-:Y:S01]  /*0150*/  IMAD.SHL.U32 R4, R0, 0x4, RZ ;  /* 0x0000000400047824 */ /* 0x000fe200078e00ff */
[----:B------:R-:W-:-:S03]  /*0160*/  SGXT R5, R5, 0x1 ;  /* 0x000000010505781a */ /* 0x000fc60000000200 */
[----:B------:R-:W-:Y:S01]  /*0170*/  IMAD R15, R7, 0x2, R4 ;  /* 0x00000002070f7824 */ /* 0x000fe200078e0204 */
[----:B------:R-:W-:-:S03]  /*0180*/  LEA.HI R5, R5, R0, RZ, 0x2 ;  /* 0x0000000005057211 */ /* 0x000fc600078f10ff */
[----:B--2---:R-:W-:Y:S01]  /*0190*/  IMAD.WIDE R6, R15, 0x4, R2 ;  /* 0x000000040f067825 */ /* 0x004fe200078e0202 */
[----:B------:R-:W-:-:S04]  /*01a0*/  SHF.R.S32.HI R12, RZ, 0x2, R5 ;  /* 0x00000002ff0c7819 */ /* 0x000fc80000011405 */
[----:B------:R-:W-:Y:S01]  /*01b0*/  LEA.HI R8, R12, R12, RZ, 0x2 ;  /* 0x0000000c0c087211 */ /* 0x000fe200078f10ff */
[----:B------:R-:W2:Y:S03]  /*01c0*/  @!P0 LDG.E.EL R16, desc[UR4][R6.64] ;  /* 0x0000000406108981 */ /* 0x000ea6000c2e1900 */
[----:B------:R-:W-:Y:S01]  /*01d0*/  LOP3.LUT R13, R8, 0xfffffffc, RZ, 0xc0, !PT ;  /* 0xfffffffc080d7812 */ /* 0x000fe200078ec0ff */
[----:B------:R1:W2:Y:S01]  /*01e0*/  @!P0 LDG.E.EL R17, desc[UR4][R6.64+0x4] ;  /* 0x0000040406118981 */ /* 0x0002a2000c2e1900 */
[----:B------:R-:W-:Y:S02]  /*01f0*/  VIADD R9, R15, 0x4 ;  /* 0x000000040f097836 */ /* 0x000fe40000000000 */
[----:B------:R-:W-:-:S04]  /*0200*/  IMAD.WIDE R4, R4, 0x4, R2 ;  /* 0x0000000404047825 */ /* 0x000fc800078e0202 */
[----:B------:R-:W-:Y:S01]  /*0210*/  IMAD.IADD R13, R12, 0x1, -R13 ;  /* 0x000000010c0d7824 */ /* 0x000fe200078e0a0d */
[----:B------:R-:W3:Y:S01]  /*0220*/  @!P0 LDG.E.EL R14, desc[UR4][R4.64] ;  /* 0x00000004040e8981 */ /* 0x000ee2000c2e1900 */
[----:B------:R-:W-:-:S03]  /*0230*/  IMAD.WIDE R8, R9, 0x4, R2 ;  /* 0x0000000409087825 */ /* 0x000fc600078e0202 */
[----:B------:R-:W3:Y:S01]  /*0240*/  @!P0 LDG.E.EL R19, desc[UR4][R4.64+0x4] ;  /* 0x0000040404138981 */ /* 0x000ee2000c2e1900 */
[----:B-1----:R-:W-:Y:S02]  /*0250*/  VIADD R7, R15, 0x5 ;  /* 0x000000050f077836 */ /* 0x002fe40000000000 */
[----:B----4-:R-:W-:Y:S01]  /*0260*/  IMAD.WIDE R10, R13, 0x4, R10 ;  /* 0x000000040d0a7825 */ /* 0x010fe200078e020a */
[----:B------:R-:W4:Y:S03]  /*0270*/  @!P0 LDG.E.EL R18, desc[UR4][R8.64] ;  /* 0x0000000408128981 */ /* 0x000f26000c2e1900 */
[----:B------:R-:W-:Y:S01]  /*0280*/  IMAD.WIDE R6, R7, 0x4, R2 ;  /* 0x0000000407067825 */ /* 0x000fe200078e0202 */
[----:B------:R-:W-:-:S06]  /*0290*/  CS2R R2, SRZ ;  /* 0x0000000000027805 */ /* 0x000fcc000001ff00 */
[----:B------:R-:W5:Y:S01]  /*02a0*/  @!P0 LDG.E.EL R2, desc[UR4][R10.64] ;  /* 0x000000040a028981 */ /* 0x000f62000c2e1900 */
[----:B------:R-:W-:Y:S02]  /*02b0*/  IMAD.MOV.U32 R15, RZ, RZ, RZ ;  /* 0x000000ffff0f7224 */ /* 0x000fe400078e00ff */
[----:B------:R-:W-:Y:S01]  /*02c0*/  IMAD.MOV.U32 R12, RZ, RZ, RZ ;  /* 0x000000ffff0c7224 */ /* 0x000fe200078e00ff */
[----:B------:R-:W2:Y:S04]  /*02d0*/  @!P0 LDG.E.EL R3, desc[UR4][R6.64] ;  /* 0x0000000406038981 */ /* 0x000ea8000c2e1900 */
[----:B------:R-:W2:Y:S04]  /*02e0*/  @!P0 LDG.E.EL R15, desc[UR4][R4.64+0x10] ;  /* 0x00001004040f8981 */ /* 0x000ea8000c2e1900 */
[----:B------:R1:W4:Y:S01]  /*02f0*/  @!P0 LDG.E.EL R12, desc[UR4][R10.64] ;  /* 0x000000040a0c8981 */ /* 0x000322000c2e1900 */
[----:B------:R-:W-:Y:S01]  /*0300*/  IMAD.MOV.U32 R20, RZ, RZ, 0x3e800000 ;  /* 0x3e800000ff147424 */ /* 0x000fe200078e00ff */
[----:B-1----:R-:W1:Y:S01]  /*0310*/  LDC.64 R10, c[0x0][0x238] ;  /* 0x00008e00ff0a7b82 */ /* 0x002e620000000a00 */
[----:B-----5:R-:W-:Y:S01]  /*0320*/  FADD R6, R2, 9.9999997473787516356e-06 ;  /* 0x3727c5ac02067421 */ /* 0x020fe20000000000 */
[----:B------:R-:W-:-:S06]  /*0330*/  IMAD.MOV.U32 R2, RZ, RZ, RZ ;  /* 0x000000ffff027224 */ /* 0x000fcc00078e00ff */
[----:B------:R-:W5:Y:S01]  /*0340*/  @!P0 LDG.E.EL R2, desc[UR4][R4.64+0x14] ;  /* 0x0000140404028981 */ /* 0x000f62000c2e1900 */
[----:B--2---:R-:W-:Y:S02]  /*0350*/  FSETP.GT.AND P3, PT, R17, R16, PT ;  /* 0x000000101100720b */ /* 0x004fe40003f64000 */
[----:B---3--:R-:W-:Y:S02]  /*0360*/  FSETP.GT.AND P4, PT, R19, R14, PT ;  /* 0x0000000e1300720b */ /* 0x008fe40003f84000 */
[----:B------:R-:W-:Y:S02]  /*0370*/  FSETP.NAN.AND P1, PT, R17, R17, PT ;  /* 0x000000111100720b */ /* 0x000fe40003f28000 */
[----:B----4-:R-:W-:Y:S02]  /*0380*/  FSETP.NAN.AND P2, PT, R18, R18, PT ;  /* 0x000000121200720b */ /* 0x010fe40003f48000 */
[----:B------:R-:W-:Y:S01]  /*0390*/  P2R R8, PR, RZ, 0x8 ;  /* 0x00000008ff087803 */ /* 0x000fe20000000000 */
[----:B------:R-:W-:-:S04]  /*03a0*/  FADD R12, R12, 9.9999997473787516356e-06 ;  /* 0x3727c5ac0c0c7421 */ /* 0x000fc80000000000 */
[----:B------:R-:W-:Y:S02]  /*03b0*/  @!P3 SEL R17, R17, R16, P1 ;  /* 0x000000101111b207 */ /* 0x000fe40000800000 */
[----:B------:R-:W-:Y:S02]  /*03c0*/  FSETP.NAN.AND P3, PT, R19, R19, PT ;  /* 0x000000131300720b */ /* 0x000fe40003f68000 */
[----:B------:R-:W-:Y:S01]  /*03d0*/  FSETP.NAN.AND P1, PT, R15, R15, PT ;  /* 0x0000000f0f00720b */ /* 0x000fe20003f28000 */
[----:B------:R-:W2:Y:S01]  /*03e0*/  MUFU.SQRT R16, R12 ;  /* 0x0000000c00107308 */ /* 0x000ea20000002000 */
[----:B------:R-:W-:Y:S02]  /*03f0*/  @!P4 SEL R19, R19, R14, P3 ;  /* 0x0000000e1313c207 */ /* 0x000fe40001800000 */
[----:B------:R-:W-:Y:S02]  /*0400*/  P2R R9, PR, RZ, 0x10 ;  /* 0x00000010ff097803 */ /* 0x000fe40000000000 */
[----:B------:R-:W-:-:S02]  /*0410*/  FSETP.GEU.AND P3, PT, R17, R18, PT ;  /* 0x000000121100720b */ /* 0x000fc40003f6e000 */
[----:B------:R-:W-:Y:S02]  /*0420*/  FSETP.NAN.AND P4, PT, R3, R3, PT ;  /* 0x000000030300720b */ /* 0x000fe40003f88000 */
[----:B------:R-:W-:Y:S02]  /*0430*/  @!P2 SEL R18, R18, R17, !P3 ;  /* 0x000000111212a207 */ /* 0x000fe40005800000 */
[----:B------:R-:W-:Y:S01]  /*0440*/  FSETP.GEU.AND P2, PT, R19, R15, PT ;  /* 0x0000000f1300720b */ /* 0x000fe20003f4e000 */
[----:B------:R-:W3:Y:S03]  /*0450*/  MUFU.SQRT R17, R6 ;  /* 0x0000000600117308 */ /* 0x000ee60000002000 */
[----:B------:R-:W-:Y:S02]  /*0460*/  @!P1 SEL R15, R15, R19, !P2 ;  /* 0x000000130f0f9207 */ /* 0x000fe40005000000 */
[----:B------:R-:W-:-:S04]  /*0470*/  FSETP.GEU.AND P1, PT, R18, R3, PT ;  /* 0x000000031200720b */ /* 0x000fc80003f2e000 */
[----:B------:R-:W-:Y:S02]  /*0480*/  @!P4 FSEL R3, R3, R18, !P1 ;  /* 0x000000120303c208 */ /* 0x000fe40004800000 */
[C---:B--2---:R-:W-:Y:S02]  /*0490*/  FSETP.GT.AND P4, PT, R16.reuse, 8.50705917302346158658e+37, PT ;  /* 0x7e8000001000780b */ /* 0x044fe40003f84000 */
[----:B---3--:R-:W-:Y:S02]  /*04a0*/  FSETP.GT.AND P6, PT, R17, 8.50705917302346158658e+37, PT ;  /* 0x7e8000001100780b */ /* 0x008fe40003fc4000 */
[----:B------:R-:W-:Y:S02]  /*04b0*/  P2R R7, PR, RZ, 0x8 ;  /* 0x00000008ff077803 */ /* 0x000fe40000000000 */
[----:B------:R-:W-:Y:S02]  /*04c0*/  FSETP.GEU.AND P5, PT, R16, 1.175494350822287508e-38, PT ;  /* 0x008000001000780b */ /* 0x000fe40003fae000 */
[----:B------:R-:W-:-:S05]  /*04d0*/  FSEL R19, R20, 1, P4 ;  /* 0x3f80000014137808 */ /* 0x000fca0002000000 */
[----:B------:R-:W-:Y:S01]  /*04e0*/  @P4 FMUL R16, R16, 0.25 ;  /* 0x3e80000010104820 */ /* 0x000fe20000400000 */
[C---:B------:R-:W-:Y:S02]  /*04f0*/  FSETP.GEU.AND P4, PT, R17.reuse, 1.175494350822287508e-38, PT ;  /* 0x008000001100780b */ /* 0x040fe40003f8e000 */
[----:B------:R-:W-:Y:S01]  /*0500*/  FSEL R20, R20, 1, P6 ;  /* 0x3f80000014147808 */ /* 0x000fe20003000000 */
[----:B------:R-:W-:Y:S02]  /*0510*/  @P6 FMUL R17, R17, 0.25 ;  /* 0x3e80000011116820 */ /* 0x000fe40000400000 */
[----:B------:R-:W-:Y:S01]  /*0520*/  @!P5 FMUL R16, R16, 16777216 ;  /* 0x4b8000001010d820 */ /* 0x000fe20000400000 */
[----:B------:R-:W-:Y:S01]  /*0530*/  @!P5 FMUL R19, R19, 16777216 ;  /* 0x4b8000001313d820 */ /* 0x000fe20000400000 */
[----:B------:R-:W-:-:S06]  /*0540*/  ISETP.NE.AND P5, PT, R8, RZ, PT ;  /* 0x000000ff0800720c */ /* 0x000fcc0003fa5270 */
[----:B------:R-:W-:Y:S01]  /*0550*/  @!P4 FMUL R17, R17, 16777216 ;  /* 0x4b8000001111c820 */ /* 0x000fe20000400000 */
[----:B------:R-:W-:Y:S01]  /*0560*/  @!P4 FMUL R20, R20, 16777216 ;  /* 0x4b8000001414c820 */ /* 0x000fe20000400000 */
[----:B------:R-:W-:Y:S02]  /*0570*/  ISETP.NE.AND P4, PT, R9, RZ, PT ;  /* 0x000000ff0900720c */ /* 0x000fe40003f85270 */
[----:B------:R-:W2:Y:S01]  /*0580*/  LDC.64 R8, c[0x0][0x230] ;  /* 0x00008c00ff087b82 */ /* 0x000ea20000000a00 */
[-C--:B-----5:R-:W-:Y:S02]  /*0590*/  FSETP.NAN.AND P3, PT, R2, R2.reuse, PT ;  /* 0x000000020200720b */ /* 0x0a0fe40003f68000 */
[----:B------:R-:W-:-:S11]  /*05a0*/  FSETP.GEU.AND P6, PT, R15, R2, PT ;  /* 0x000000020f00720b */ /* 0x000fd60003fce000 */
[----:B------:R-:W-:Y:S02]  /*05b0*/  @!P3 FSEL R2, R2, R15, !P6 ;  /* 0x0000000f0202b208 */ /* 0x000fe40007000000 */
[----:B------:R-:W-:Y:S02]  /*05c0*/  ISETP.NE.AND P3, PT, R7, RZ, PT ;  /* 0x000000ff0700720c */ /* 0x000fe40003f65270 */
[----:B------:R-:W3:Y:S01]  /*05d0*/  LDC.64 R6, c[0x0][0x220] ;  /* 0x00008800ff067b82 */ /* 0x000ee20000000a00 */
[----:B------:R-:W-:Y:S01]  /*05e0*/  CS2R R14, SRZ ;  /* 0x00000000000e7805 */ /* 0x000fe2000001ff00 */
[----:B---3--:R-:W-:-:S04]  /*05f0*/  IMAD.WIDE R4, R13, 0x4, R6 ;  /* 0x000000040d047825 */ /* 0x008fc800078e0206 */
[C---:B--2---:R-:W-:Y:S01]  /*0600*/  IMAD.WIDE R6, R13.reuse, 0x4, R8 ;  /* 0x000000040d067825 */ /* 0x044fe200078e0208 */
[----:B------:R-:W2:Y:S03]  /*0610*/  @!P0 LDG.E.EL R15, desc[UR4][R4.64] ;  /* 0x00000004040f8981 */ /* 0x000ea6000c2e1900 */
[----:B-1----:R-:W-:Y:S01]  /*0620*/  IMAD.WIDE R8, R13, 0x4, R10 ;  /* 0x000000040d087825 */ /* 0x002fe200078e020a */
[----:B------:R-:W-:Y:S02]  /*0630*/  CS2R R12, SRZ ;  /* 0x00000000000c7805 */ /* 0x000fe4000001ff00 */
[----:B------:R-:W-:Y:S02]  /*0640*/  CS2R R10, SRZ ;  /* 0x00000000000a7805 */ /* 0x000fe4000001ff00 */
[----:B------:R-:W3:Y:S04]  /*0650*/  @!P0 LDG.E.EL R14, desc[UR4][R8.64] ;  /* 0x00000004080e8981 */ /* 0x000ee8000c2e1900 */
[----:B------:R1:W4:Y:S04]  /*0660*/  @!P0 LDG.E.EL R12, desc[UR4][R4.64] ;  /* 0x00000004040c8981 */ /* 0x000328000c2e1900 */
[----:B------:R-:W5:Y:S04]  /*0670*/  @!P0 LDG.E.EL R10, desc[UR4][R6.64] ;  /* 0x00000004060a8981 */ /* 0x000f68000c2e1900 */
[----:B------:R-:W5:Y:S04]  /*0680*/  @!P0 LDG.E.EL R13, desc[UR4][R8.64] ;  /* 0x00000004080d8981 */ /* 0x000f68000c2e1900 */
[----:B------:R-:W3:Y:S01]  /*0690*/  @!P0 LDG.E.EL R11, desc[UR4][R6.64] ;  /* 0x00000004060b8981 */ /* 0x000ee2000c2e1900 */
[----:B------:R-:W1:Y:S08]  /*06a0*/  MUFU.RCP R16, R16 ;  /* 0x0000001000107308 */ /* 0x000e700000001000 */
[----:B------:R-:W1:Y:S02]  /*06b0*/  MUFU.RCP R17, R17 ;  /* 0x0000001100117308 */ /* 0x000e640000001000 */
[----:B-1----:R-:W-:Y:S01]  /*06c0*/  FMUL R18, R16, R19 ;  /* 0x0000001310127220 */ /* 0x002fe20000400000 */
[----:B------:R-:W-:Y:S01]  /*06d0*/  FMUL R5, R17, R20 ;  /* 0x0000001411057220 */ /* 0x000fe20000400000 */
[----:B------:R-:W-:-:S04]  /*06e0*/  SEL R16, RZ, 0x1, !P5 ;  /* 0x00000001ff107807 */ /* 0x000fc80006800000 */
[----:B------:R-:W-:-:S04]  /*06f0*/  SEL R16, R16, 0x2, P3 ;  /* 0x0000000210107807 */ /* 0x000fc80001800000 */
[----:B------:R-:W-:Y:S01]  /*0700*/  SEL R16, R16, 0x3, P1 ;  /* 0x0000000310107807 */ /* 0x000fe20000800000 */
[----:B--2---:R-:W-:-:S04]  /*0710*/  FADD R15, R2, -R15 ;  /* 0x8000000f020f7221 */ /* 0x004fc80000000000 */
[----:B------:R-:W-:Y:S01]  /*0720*/  FMUL R18, R15, R18 ;  /* 0x000000120f127220 */ /* 0x000fe20000400000 */
[----:B----4-:R-:W-:-:S04]  /*0730*/  FADD R12, R3, -R12 ;  /* 0x8000000c030c7221 */ /* 0x010fc80000000000 */
[----:B------:R-:W-:Y:S01]  /*0740*/  FMUL R5, R12, R5 ;  /* 0x000000050c057220 */ /* 0x000fe20000400000 */
[----:B-----5:R-:W-:-:S04]  /*0750*/  FFMA R4, R18, R10, R13 ;  /* 0x0000000a12047223 */ /* 0x020fc8000000000d */
[----:B------:R-:W-:Y:S01]  /*0760*/  FMUL R12, R4, 13.333333015441894531 ;  /* 0x41555555040c7820 */ /* 0x000fe20000400000 */
[----:B---3--:R-:W-:-:S03]  /*0770*/  FFMA R5, R5, R11, R14 ;  /* 0x0000000b05057223 */ /* 0x008fc6000000000e */
[----:B------:R-:W-:Y:S01]  /*0780*/  FMUL R6, R12, 1.4426950216293334961 ;  /* 0x3fb8aa3b0c067820 */ /* 0x000fe20000400000 */
[----:B------:R-:W-:-:S04]  /*0790*/  FMUL R13, R5, 13.333333015441894531 ;  /* 0x41555555050d7820 */ /* 0x000fc80000400000 */
[----:B------:R-:W-:Y:S01]  /*07a0*/  FMUL R8, R13, 1.4426950216293334961 ;  /* 0x3fb8aa3b0d087820 */ /* 0x000fe20000400000 */
[----:B------:R-:W1:Y:S01]  /*07b0*/  FRND R6, R6 ;  /* 0x0000000600067307 */ /* 0x000e620000201000 */
[----:B------:R-:W-:Y:S01]  /*07c0*/  FADD.FTZ R7, |R12|, -RZ ;  /* 0x800000ff0c077221 */ /* 0x000fe20000010200 */
[----:B------:R-:W-:-:S06]  /*07d0*/  SEL R15, RZ, 0x1, !P4 ;  /* 0x00000001ff0f7807 */ /* 0x000fcc0006000000 */
[----:B------:R-:W2:Y:S01]  /*07e0*/  FRND R8, R8 ;  /* 0x0000000800087307 */ /* 0x000ea20000201000 */
[----:B------:R-:W-:Y:S01]  /*07f0*/  FSETP.GEU.AND P4, PT, R7, 0.40999999642372131348, PT ;  /* 0x3ed1eb850700780b */ /* 0x000fe20003f8e000 */
[----:B------:R-:W-:-:S03]  /*0800*/  FADD.FTZ R9, |R13|, -RZ ;  /* 0x800000ff0d097221 */ /* 0x000fc60000010200 */
[----:B-1----:R-:W-:Y:S02]  /*0810*/  FSEL R7, R6, RZ, P4 ;  /* 0x000000ff06077208 */ /* 0x002fe40002000000 */
[----:B------:R-:W-:-:S03]  /*0820*/  FSETP.GEU.AND P4, PT, R9, 0.40999999642372131348, PT ;  /* 0x3ed1eb850900780b */ /* 0x000fc60003f8e000 */
[C---:B------:R-:W-:Y:S01]  /*0830*/  FFMA.FTZ R14, -R7.reuse, 0.693145751953125, R12 ;  /* 0x3f317200070e7823 */ /* 0x040fe2000001010c */
[----:B------:R-:W-:Y:S01]  /*0840*/  IMAD.MOV.U32 R18, RZ, RZ, 0x3ab5ebe6 ;  /* 0x3ab5ebe6ff127424 */ /* 0x000fe200078e00ff */
[----:B--2---:R-:W-:Y:S02]  /*0850*/  FSEL R10, R8, RZ, P4 ;  /* 0x000000ff080a7208 */ /* 0x004fe40002000000 */
[C---:B------:R-:W-:Y:S01]  /*0860*/  FFMA.FTZ R14, -R7.reuse, 1.428606765330187045e-06, R14 ;  /* 0x35bfbe8e070e7823 */ /* 0x040fe2000001010e */
[C---:B------:R-:W-:Y:S02]  /*0870*/  FSETP.NEU.AND P4, PT, R7.reuse, 128, PT ;  /* 0x430000000700780b */ /* 0x040fe40003f8d000 */
[----:B------:R-:W-:Y:S01]  /*0880*/  FFMA.FTZ R17, -R10, 0.693145751953125, R13 ;  /* 0x3f3172000a117823 */ /* 0x000fe2000001010d */
[-C--:B------:R-:W-:Y:S01]  /*0890*/  FFMA.FTZ R9, R14, R18.reuse, 0.0083824126049876213074 ;  /* 0x3c0956630e097423 */ /* 0x080fe20000010012 */
[----:B------:R-:W-:Y:S02]  /*08a0*/  FSEL R11, R7, 127, P4 ;  /* 0x42fe0000070b7808 */ /* 0x000fe40002000000 */
[----:B------:R-:W-:Y:S01]  /*08b0*/  FFMA.FTZ R17, -R10, 1.428606765330187045e-06, R17 ;  /* 0x35bfbe8e0a117823 */ /* 0x000fe20000010111 */
[----:B------:R-:W-:Y:S01]  /*08c0*/  FFMA.FTZ R9, R14, R9, 0.041667830199003219604 ;  /* 0x3d2aabe30e097423 */ /* 0x000fe20000010009 */
[----:B------:R-:W1:Y:S01]  /*08d0*/  MUFU.EX2 R6, R11 ;  /* 0x0000000b00067308 */ /* 0x000e620000000800 */
[----:B------:R-:W-:Y:S01]  /*08e0*/  FSETP.NEU.AND P5, PT, R10, 128, PT ;  /* 0x430000000a00780b */ /* 0x000fe20003fad000 */
[----:B------:R-:W-:Y:S01]  /*08f0*/  FFMA.FTZ R8, R17, R18, 0.0083824126049876213074 ;  /* 0x3c09566311087423 */ /* 0x000fe20000010012 */
[----:B------:R-:W-:-:S02]  /*0900*/  FFMA.FTZ R9, R14, R9, 0.16666397452354431152 ;  /* 0x3e2aa9f60e097423 */ /* 0x000fc40000010009 */
[----:B------:R-:W-:Y:S01]  /*0910*/  FSEL R10, R10, 127, P5 ;  /* 0x42fe00000a0a7808 */ /* 0x000fe20002800000 */
[C---:B------:R-:W-:Y:S01]  /*0920*/  FFMA.FTZ R18, R17.reuse, R8, 0.041667830199003219604 ;  /* 0x3d2aabe311127423 */ /* 0x040fe20000010008 */
[C---:B------:R-:W-:Y:S02]  /*0930*/  FFMA.FTZ R9, R14.reuse, R9, 0.49999994039535522461 ;  /* 0x3efffffe0e097423 */ /* 0x040fe40000010009 */
[----:B------:R-:W2:Y:S01]  /*0940*/  MUFU.EX2 R8, R10 ;  /* 0x0000000a00087308 */ /* 0x000ea20000000800 */
[----:B------:R-:W-:Y:S01]  /*0950*/  FFMA.FTZ R18, R17, R18, 0.16666397452354431152 ;  /* 0x3e2aa9f611127423 */ /* 0x000fe20000010012 */
[----:B------:R-:W-:Y:S01]  /*0960*/  FMUL R9, R14, R9 ;  /* 0x000000090e097220 */ /* 0x000fe20000400000 */
[----:B-1----:R-:W-:-:S03]  /*0970*/  FADD R7, R6, -1 ;  /* 0xbf80000006077421 */ /* 0x002fc60000000000 */
[----:B------:R-:W-:Y:S01]  /*0980*/  FFMA.FTZ R9, R14, R9, R14 ;  /* 0x000000090e097223 */ /* 0x000fe2000001000e */
[----:B------:R-:W-:-:S03]  /*0990*/  FFMA.FTZ R18, R17, R18, 0.49999994039535522461 ;  /* 0x3efffffe11127423 */ /* 0x000fc60000010012 */
[----:B------:R-:W-:Y:S01]  /*09a0*/  FFMA.FTZ R14, R6, R9, R7 ;  /* 0x00000009060e7223 */ /* 0x000fe20000010007 */
[C---:B------:R-:W-:Y:S01]  /*09b0*/  FMUL R18, R17.reuse, R18 ;  /* 0x0000001211127220 */ /* 0x040fe20000400000 */
[----:B------:R-:W1:Y:S01]  /*09c0*/  LDC.64 R6, c[0x0][0x240] ;  /* 0x00009000ff067b82 */ /* 0x000e620000000a00 */
[----:B--2---:R-:W-:Y:S02]  /*09d0*/  FADD R9, R8, -1 ;  /* 0xbf80000008097421 */ /* 0x004fe40000000000 */
[----:B------:R-:W-:-:S04]  /*09e0*/  FFMA.FTZ R17, R17, R18, R17 ;  /* 0x0000001211117223 */ /* 0x000fc80000010011 */
[----:B------:R-:W-:Y:S02]  /*09f0*/  FFMA.FTZ R17, R8, R17, R9 ;  /* 0x0000001108117223 */ /* 0x000fe40000010009 */
[----:B------:R-:W2:Y:S01]  /*0a00*/  LDC.64 R8, c[0x0][0x210] ;  /* 0x00008400ff087b82 */ /* 0x000ea20000000a00 */
[----:B------:R-:W-:Y:S01]  /*0a10*/  SEL R15, R15, 0x2, P2 ;  /* 0x000000020f0f7807 */ /* 0x000fe20001000000 */
[----:B------:R-:W-:Y:S01]  /*0a20*/  @!P5 FADD R17, R17, R17 ;  /* 0x000000111111d221 */ /* 0x000fe20000000000 */
[----:B------:R-:W-:Y:S01]  /*0a30*/  FSETP.GT.AND P3, PT, R10, 128, PT ;  /* 0x430000000a00780b */ /* 0x000fe20003f64000 */
[----:B------:R-:W-:Y:S01]  /*0a40*/  @!P4 FADD R14, R14, R14 ;  /* 0x0000000e0e0ec221 */ /* 0x000fe20000000000 */
[----:B------:R-:W-:Y:S02]  /*0a50*/  FSETP.NEU.AND P5, PT, R12, RZ, PT ;  /* 0x000000ff0c00720b */ /* 0x000fe40003fad000 */
[----:B------:R-:W-:Y:S02]  /*0a60*/  FSETP.GT.AND P4, PT, R11, 128, PT ;  /* 0x430000000b00780b */ /* 0x000fe40003f84000 */
[----:B------:R-:W-:-:S02]  /*0a70*/  FSETP.NEU.AND P1, PT, R13, RZ, PT ;  /* 0x000000ff0d00720b */ /* 0x000fc40003f2d000 */
[----:B------:R-:W-:Y:S02]  /*0a80*/  FSETP.GEU.AND P2, PT, R10, -25, PT ;  /* 0xc1c800000a00780b */ /* 0x000fe40003f4e000 */
[----:B------:R-:W-:Y:S02]  /*0a90*/  SEL R15, R15, 0x3, P6 ;  /* 0x000000030f0f7807 */ /* 0x000fe40003000000 */
[----:B------:R-:W-:Y:S02]  /*0aa0*/  FSEL R17, R17, +INF , !P3 ;  /* 0x7f80000011117808 */ /* 0x000fe40005800000 */
[----:B------:R-:W-:Y:S02]  /*0ab0*/  FSEL R14, R14, +INF , !P4 ;  /* 0x7f8000000e0e7808 */ /* 0x000fe40006000000 */
[----:B------:R-:W-:Y:S02]  /*0ac0*/  FSETP.GT.AND P6, PT, R4, RZ, PT ;  /* 0x000000ff0400720b */ /* 0x000fe40003fc4000 */
[----:B------:R-:W-:-:S02]  /*0ad0*/  FSETP.GT.AND P3, PT, R5, RZ, PT ;  /* 0x000000ff0500720b */ /* 0x000fc40003f64000 */
[----:B------:R-:W-:Y:S01]  /*0ae0*/  IADD3 R10, P4, R0, UR6, RZ ;  /* 0x00000006000a7c10 */ /* 0x000fe2000ff9e0ff */
[----:B-1----:R-:W-:Y:S01]  /*0af0*/  IMAD.WIDE R6, R0, 0x4, R6 ;  /* 0x0000000400067825 */ /* 0x002fe200078e0206 */
[----:B------:R-:W-:Y:S02]  /*0b00*/  FSEL R17, R17, -1, P2 ;  /* 0xbf80000011117808 */ /* 0x000fe40001000000 */
[----:B------:R-:W-:Y:S01]  /*0b10*/  FSETP.GEU.AND P2, PT, R11, -25, PT ;  /* 0xc1c800000b00780b */ /* 0x000fe20003f4e000 */
[----:B------:R-:W-:Y:S01]  /*0b20*/  IMAD R15, R16, 0x100, R15 ;  /* 0x00000100100f7824 */ /* 0x000fe200078e020f */
[----:B------:R-:W-:Y:S01]  /*0b30*/  LEA.HI.X.SX32 R11, R0, UR7, 0x1, P4 ;  /* 0x00000007000b7c11 */ /* 0x000fe2000a0f0eff */
[----:B------:R-:W-:Y:S01]  /*0b40*/  FADD R12, R12, R12 ;  /* 0x0000000c0c0c7221 */ /* 0x000fe20000000000 */
[----:B------:R-:W-:Y:S01]  /*0b50*/  @P5 FSEL R12, R14, -1, P2 ;  /* 0xbf8000000e0c5808 */ /* 0x000fe20001000000 */
[----:B------:R-:W-:Y:S01]  /*0b60*/  @!P1 FADD R17, R13, R13 ;  /* 0x0000000d0d119221 */ /* 0x000fe20000000000 */
[----:B------:R1:W-:Y:S01]  /*0b70*/  @!P0 STG.E.64 desc[UR4][R6.64], R2 ;  /* 0x0000000206008986 */ /* 0x0003e2000c101b04 */
[----:B--2---:R-:W-:-:S03]  /*0b80*/  IMAD.WIDE R8, R0, 0x4, R8 ;  /* 0x0000000400087825 */ /* 0x004fc600078e0208 */
[----:B------:R1:W-:Y:S01]  /*0b90*/  @!P0 STG.E.U16 desc[UR4][R10.64], R15 ;  /* 0x0000000f0a008986 */ /* 0x0003e2000c101504 */
[----:B------:R-:W-:Y:S01]  /*0ba0*/  @!P6 FMUL R4, R12, 0.07500000298023223877 ;  /* 0x3d99999a0c04e820 */ /* 0x000fe20000400000 */
[----:B------:R-:W-:Y:S01]  /*0bb0*/  @!P3 FMUL R5, R17, 0.07500000298023223877 ;  /* 0x3d99999a1105b820 */ /* 0x000fe20000400000 */
[----:B------:R-:W-:Y:S06]  /*0bc0*/  @P0 EXIT ;  /* 0x000000000000094d */ /* 0x000fec0003800000 */
[----:B------:R-:W-:Y:S01]  /*0bd0*/  STG.E.64 desc[UR4][R8.64], R4 ;  /* 0x0000000408007986 */ /* 0x000fe2000c101b04 */
[----:B------:R-:W-:Y:S05]  /*0be0*/  EXIT ;  /* 0x000000000000794d */ /* 0x000fea0003800000 */
.L_x_0:
[----:B------:R-:W-:-:S00]  /*0bf0*/  BRA `(.L_x_0) ;  /* 0xfffffffc00fc7947 */ /* 0x000fc0000383ffff */
[----:B------:R-:W-:-:S00]  /*0c00*/  NOP ;  /* 0x0000000000007918 */ /* 0x000fc00000000000 */
[----:B------:R-:W-:-:S00]  /*0c10*/  NOP ;  /* 0x0000000000007918 */ /* 0x000fc00000000000 */
[----:B------:R-:W-:-:S00]  /*0c20*/  NOP ;  /* 0x0000000000007918 */ /* 0x000fc00000000000 */
[----:B------:R-:W-:-:S00]  /*0c30*/  NOP ;  /* 0x0000000000007918 */ /* 0x000fc00000000000 */
[----:B------:R-:W-:-:S00]  /*0c40*/  NOP ;  /* 0x0000000000007918 */ /* 0x000fc00000000000 */
[----:B------:R-:W-:-:S00]  /*0c50*/  NOP ;  /* 0x0000000000007918 */ /* 0x000fc00000000000 */
[----:B------:R-:W-:-:S00]  /*0c60*/  NOP ;  /* 0x0000000000007918 */ /* 0x000fc00000000000 */
[----:B------:R-:W-:-:S00]  /*0c70*/  NOP ;  /* 0x0000000000007918 */ /* 0x000fc00000000000 */
.L_x_1:


//--------------------- .nv.global.init           --------------------------
	.section	.nv.global.init,"aw",@progbits
.nv.global.init:
	.type		_$_str,@object
	.size		_$_str,(_$_str_$_2 - _$_str)
_$_str:
        /*0000*/ 	.byte	0x5f, 0x5f, 0x43, 0x55, 0x44, 0x41, 0x5f, 0x46, 0x54, 0x5a, 0x00
	.type		_$_str_$_2,@object
	.size		_$_str_$_2,(.L_1 - _$_str_$_2)
_$_str_$_2:
        /*000b*/ 	.byte	0x5f, 0x5f, 0x43, 0x55, 0x44, 0x41, 0x5f, 0x50, 0x52, 0x45, 0x43, 0x5f, 0x53, 0x51, 0x52, 0x54
        /*001b*/ 	.byte	0x00
.L_1:


//--------------------- .nv.constant0.triton_poi_fused__native_batch_norm_legit_no_training_celu_max_pool2d_with_indices_0 --------------------------
	.section	.nv.constant0.triton_poi_fused__native_batch_norm_legit_no_training_celu_max_pool2d_with_indices_0,"a",@progbits
	.sectionflags	@""
	.align	4
.nv.constant0.triton_poi_fused__native_batch_norm_legit_no_training_celu_max_pool2d_with_indices_0:
	.zero		596
